//
// Generated by NVIDIA NVVM Compiler
//
// Compiler Build ID: CL-36424714
// Cuda compilation tools, release 13.0, V13.0.88
// Based on NVVM 20.0.0
//

.version 9.0
.target sm_100
.address_size 64

	// .globl	_Z6saxpy2fPfS_
.global .align 4 .f32 g_libdevice_probe;

.visible .entry _Z6saxpy2fPfS_(
	.param .f32 _Z6saxpy2fPfS__param_0,
	.param .u64 .ptr .align 1 _Z6saxpy2fPfS__param_1,
	.param .u64 .ptr .align 1 _Z6saxpy2fPfS__param_2
)
{
	.reg .pred 	%p<6>;
	.reg .b32 	%r<2>;
	.reg .b32 	%f<42>;
	.reg .b64 	%rd<9>;

	ld.param.f32 	%f7, [_Z6saxpy2fPfS__param_0];
	ld.param.u64 	%rd3, [_Z6saxpy2fPfS__param_1];
	ld.param.u64 	%rd2, [_Z6saxpy2fPfS__param_2];
	cvta.to.global.u64 	%rd4, %rd3;
	mov.u32 	%r1, %tid.x;
	mul.wide.u32 	%rd5, %r1, 4;
	add.s64 	%rd1, %rd4, %rd5;
	ld.global.f32 	%f8, [%rd1];
	mul.f32 	%f1, %f8, 0f3E800000;
	neg.f32 	%f2, %f1;
	mov.f32 	%f9, 0f40000000;
	add.rn.f32 	%f3, %f9, %f2;
	setp.ltu.f32 	%p1, %f1, 0f3B5ED289;
	setp.gtu.f32 	%p2, %f1, 0f3FFF9097;
	or.pred  	%p3, %p1, %p2;
	@%p3 bra 	$L__BB0_2;
	mul.rn.f32 	%f26, %f3, %f1;
	lg2.approx.ftz.f32 	%f27, %f26;
	neg.f32 	%f28, %f27;
	fma.rn.f32 	%f29, %f27, 0f2F8A6370, 0f3221F645;
	fma.rn.f32 	%f30, %f29, %f28, 0fB4016FDA;
	fma.rn.f32 	%f31, %f30, %f28, 0f3468F846;
	fma.rn.f32 	%f32, %f31, %f28, 0f370742AA;
	fma.rn.f32 	%f33, %f32, %f28, 0fB804DB4D;
	fma.rn.f32 	%f34, %f33, %f28, 0fBA4AFEA1;
	fma.rn.f32 	%f35, %f34, %f28, 0f3BB5C027;
	fma.rn.f32 	%f36, %f35, %f28, 0f3E24AE0F;
	fma.rn.f32 	%f37, %f36, %f28, 0f3F62DFC4;
	fma.rn.f32 	%f41, %f37, %f2, %f37;
	bra.uni 	$L__BB0_3;
$L__BB0_2:
	setp.gt.f32 	%p4, %f1, 0f3F800000;
	selp.f32 	%f10, %f3, %f1, %p4;
	lg2.approx.f32 	%f11, %f10;
	neg.f32 	%f12, %f11;
	rsqrt.approx.ftz.f32 	%f13, %f12;
	fma.rn.f32 	%f14, %f13, 0fC27C73F1, 0f42FEF829;
	fma.rn.f32 	%f15, %f14, %f13, 0fC2E4361C;
	fma.rn.f32 	%f16, %f15, %f13, 0f42714D9B;
	fma.rn.f32 	%f17, %f16, %f13, 0fC1AE51B3;
	fma.rn.f32 	%f18, %f17, %f13, 0f40CEF504;
	fma.rn.f32 	%f19, %f18, %f13, 0fBFEA9E05;
	fma.rn.f32 	%f20, %f19, %f13, 0fBCF871F4;
	fma.rn.f32 	%f21, %f20, %f13, 0f3F553775;
	mul.f32 	%f22, %f13, %f12;
	setp.eq.f32 	%p5, %f11, 0fFF800000;
	selp.f32 	%f23, 0f7F800000, %f22, %p5;
	neg.f32 	%f24, %f23;
	selp.f32 	%f25, %f24, %f23, %p4;
	mul.rn.f32 	%f41, %f21, %f25;
$L__BB0_3:
	cvta.to.global.u64 	%rd6, %rd2;
	st.global.f32 	[g_libdevice_probe], %f41;
	ld.global.f32 	%f38, [%rd1];
	add.s64 	%rd8, %rd6, %rd5;
	ld.global.f32 	%f39, [%rd8];
	fma.rn.f32 	%f40, %f7, %f38, %f39;
	st.global.f32 	[%rd8], %f40;
	ret;

}


// ===== COMPILED SASS (sm_100) =====

	.target	sm_100

	.elftype	@"ET_EXEC"


//--------------------- .note.nv.tkinfo           --------------------------
	.section	.note.nv.tkinfo,"",@"SHT_NOTE"
	.sectionflags	@"SHF_NOTE_NV_TKINFO"
	.tkinfo
        /*0018*/ 	.word	0x00000002
        /*0030*/ 	.string	""
        /*0030*/ 	.string	"ptxas"
        /*0030*/ 	.string	"Cuda compilation tools, release 13.0, V13.0.88"
        /*0030*/ 	.string	"Build cuda_13.0.r13.0/compiler.36424714_0"
        /*0030*/ 	.string	"-arch sm_100 -m 64 "



//--------------------- .note.nv.cuinfo           --------------------------
	.section	.note.nv.cuinfo,"",@"SHT_NOTE"
	.sectionflags	@"SHF_NOTE_NV_CUINFO"
        /*0018*/ 	.short	0x0002
        /*001a*/ 	.short	0x0064
        /*001c*/ 	.short	0x0082
	.zero		2


//--------------------- .nv.info                  --------------------------
	.section	.nv.info,"",@"SHT_CUDA_INFO"
	.align	4


	//----- nvinfo : EIATTR_REGCOUNT
	.align		4
        /*0000*/ 	.byte	0x04, 0x2f
        /*0002*/ 	.short	(.L_2 - .L_1)
	.align		4
.L_1:
        /*0004*/ 	.word	index@(_Z6saxpy2fPfS_)
        /*0008*/ 	.word	0x0000000e


	//----- nvinfo : EIATTR_FRAME_SIZE
	.align		4
.L_2:
        /*000c*/ 	.byte	0x04, 0x11
        /*000e*/ 	.short	(.L_4 - .L_3)
	.align		4
.L_3:
        /*0010*/ 	.word	index@(_Z6saxpy2fPfS_)
        /*0014*/ 	.word	0x00000000


	//----- nvinfo : EIATTR_MIN_STACK_SIZE
	.align		4
.L_4:
        /*0018*/ 	.byte	0x04, 0x12
        /*001a*/ 	.short	(.L_6 - .L_5)
	.align		4
.L_5:
        /*001c*/ 	.word	index@(_Z6saxpy2fPfS_)
        /*0020*/ 	.word	0x00000000
.L_6:


//--------------------- .nv.compat                --------------------------
	.section	.nv.compat,"",@"SHT_CUDA_COMPAT_INFO"
	.align	4
        /*0000*/ 	.byte	0x02, 0x09, 0x00, 0x00, 0x02, 0x02, 0x01, 0x00, 0x02, 0x05, 0x05, 0x00, 0x03, 0x07, 0x01, 0x01
        /*0010*/ 	.byte	0x02, 0x03, 0x00, 0x00, 0x02, 0x06, 0x01, 0x00, 0x04, 0x0b, 0x08, 0x00, 0x01, 0x00, 0x00, 0x00
        /*0020*/ 	.byte	0x00, 0x00, 0x00, 0x00


//--------------------- .nv.info._Z6saxpy2fPfS_   --------------------------
	.section	.nv.info._Z6saxpy2fPfS_,"",@"SHT_CUDA_INFO"
	.sectionflags	@""
	.align	4


	//----- nvinfo : EIATTR_CUDA_API_VERSION
	.align		4
        /*0000*/ 	.byte	0x04, 0x37
        /*0002*/ 	.short	(.L_8 - .L_7)
.L_7:
        /*0004*/ 	.word	0x00000082


	//----- nvinfo : EIATTR_KPARAM_INFO
	.align		4
.L_8:
        /*0008*/ 	.byte	0x04, 0x17
        /*000a*/ 	.short	(.L_10 - .L_9)
.L_9:
        /*000c*/ 	.word	0x00000000
        /*0010*/ 	.short	0x0002
        /*0012*/ 	.short	0x0010
        /*0014*/ 	.byte	0x00, 0xf5, 0x21, 0x00


	//----- nvinfo : EIATTR_KPARAM_INFO
	.align		4
.L_10:
        /*0018*/ 	.byte	0x04, 0x17
        /*001a*/ 	.short	(.L_12 - .L_11)
.L_11:
        /*001c*/ 	.word	0x00000000
        /*0020*/ 	.short	0x0001
        /*0022*/ 	.short	0x0008
        /*0024*/ 	.byte	0x00, 0xf5, 0x21, 0x00


	//----- nvinfo : EIATTR_KPARAM_INFO
	.align		4
.L_12:
        /*0028*/ 	.byte	0x04, 0x17
        /*002a*/ 	.short	(.L_14 - .L_13)
.L_13:
        /*002c*/ 	.word	0x00000000
        /*0030*/ 	.short	0x0000
        /*0032*/ 	.short	0x0000
        /*0034*/ 	.byte	0x00, 0xf0, 0x11, 0x00


	//----- nvinfo : EIATTR_SPARSE_MMA_MASK
	.align		4
.L_14:
        /*0038*/ 	.byte	0x03, 0x50
        /*003a*/ 	.short	0x0000


	//----- nvinfo : EIATTR_MAXREG_COUNT
	.align		4
        /*003c*/ 	.byte	0x03, 0x1b
        /*003e*/ 	.short	0x00ff


	//----- nvinfo : EIATTR_MERCURY_ISA_VERSION
	.align		4
        /*0040*/ 	.byte	0x03, 0x5f
        /*0042*/ 	.short	0x0101


	//----- nvinfo : EIATTR_VRC_CTA_INIT_COUNT
	.align		4
        /*0044*/ 	.byte	0x02, 0x4a
	.zero		1
	.zero		1


	//----- nvinfo : EIATTR_EXIT_INSTR_OFFSETS
	.align		4
        /*0048*/ 	.byte	0x04, 0x1c
        /*004a*/ 	.short	(.L_16 - .L_15)


	//   ....[0]....
.L_15:
        /*004c*/ 	.word	0x00000390


	//----- nvinfo : EIATTR_CRS_STACK_SIZE
	.align		4
.L_16:
        /*0050*/ 	.byte	0x04, 0x1e
        /*0052*/ 	.short	(.L_18 - .L_17)
.L_17:
        /*0054*/ 	.word	0x00000000


	//----- nvinfo : EIATTR_CBANK_PARAM_SIZE
	.align		4
.L_18:
        /*0058*/ 	.byte	0x03, 0x19
        /*005a*/ 	.short	0x0018


	//----- nvinfo : EIATTR_PARAM_CBANK
	.align		4
        /*005c*/ 	.byte	0x04, 0x0a
        /*005e*/ 	.short	(.L_20 - .L_19)
	.align		4
.L_19:
        /*0060*/ 	.word	index@(.nv.constant0._Z6saxpy2fPfS_)
        /*0064*/ 	.short	0x0380
        /*0066*/ 	.short	0x0018


	//----- nvinfo : EIATTR_SW_WAR
	.align		4
.L_20:
        /*0068*/ 	.byte	0x04, 0x36
        /*006a*/ 	.short	(.L_22 - .L_21)
.L_21:
        /*006c*/ 	.word	0x00000008
.L_22:


//--------------------- .nv.callgraph             --------------------------
	.section	.nv.callgraph,"",@"SHT_CUDA_CALLGRAPH"
	.align	4
	.sectionentsize	8
	.align		4
        /*0000*/ 	.word	0x00000000
	.align		4
        /*0004*/ 	.word	0xffffffff
	.align		4
        /*0008*/ 	.word	0x00000000
	.align		4
        /*000c*/ 	.word	0xfffffffe
	.align		4
        /*0010*/ 	.word	0x00000000
	.align		4
        /*0014*/ 	.word	0xfffffffd
	.align		4
        /*0018*/ 	.word	0x00000000
	.align		4
        /*001c*/ 	.word	0xfffffffc


//--------------------- .nv.constant4             --------------------------
	.section	.nv.constant4,"a",@progbits
	.align	8
	.align		8
.nv.constant4:
        /*0000*/ 	.dword	g_libdevice_probe


//--------------------- .text._Z6saxpy2fPfS_      --------------------------
	.section	.text._Z6saxpy2fPfS_,"ax",@progbits
	.align	128
        .global         _Z6saxpy2fPfS_
        .type           _Z6saxpy2fPfS_,@function
        .size           _Z6saxpy2fPfS_,(.L_x_4 - _Z6saxpy2fPfS_)
        .other          _Z6saxpy2fPfS_,@"STO_CUDA_ENTRY STV_DEFAULT"
_Z6saxpy2fPfS_:
.text._Z6saxpy2fPfS_:
[----:B------:R-:W-:Y:S01]  /*0000*/  LDC R1, c[0x0][0x37c] ;  /* 0x0000df00ff017b82 */ /* 0x000fe20000000800 */
[----:B------:R-:W0:Y:S07]  /*0010*/  S2R R0, SR_TID.X ;  /* 0x0000000000007919 */ /* 0x000e2e0000002100 */
[----:B------:R-:W0:Y:S01]  /*0020*/  LDC.64 R2, c[0x0][0x388] ;  /* 0x0000e200ff027b82 */ /* 0x000e220000000a00 */
[----:B------:R-:W1:Y:S01]  /*0030*/  LDCU.64 UR4, c[0x0][0x358] ;  /* 0x00006b00ff0477ac */ /* 0x000e620008000a00 */
[----:B0-----:R-:W-:-:S05]  /*0040*/  IMAD.WIDE.U32 R2, R0, 0x4, R2 ;  /* 0x0000000400027825 */ /* 0x001fca00078e0002 */
[----:B-1----:R-:W2:Y:S01]  /*0050*/  LDG.E R4, desc[UR4][R2.64] ;  /* 0x0000000402047981 */ /* 0x002ea2000c1e1900 */
[----:B------:R-:W-:Y:S01]  /*0060*/  BSSY.RECONVERGENT B0, `(.L_x_0) ;  /* 0x0000029000007945 */ /* 0x000fe20003800200 */
[----:B--2---:R-:W-:-:S04]  /*0070*/  FMUL R4, R4, 0.25 ;  /* 0x3e80000004047820 */ /* 0x004fc80000400000 */
[C---:B------:R-:W-:Y:S01]  /*0080*/  FADD R5, -R4.reuse, 2 ;  /* 0x4000000004057421 */ /* 0x040fe20000000100 */
[----:B------:R-:W-:-:S04]  /*0090*/  FSETP.GTU.AND P0, PT, R4, 1.996600031852722168, PT ;  /* 0x3fff90970400780b */ /* 0x000fc80003f0c000 */
[----:B------:R-:W-:-:S13]  /*00a0*/  FSETP.LTU.OR P0, PT, R4, 0.0034000000450760126114, P0 ;  /* 0x3b5ed2890400780b */ /* 0x000fda0000709400 */
[----:B------:R-:W-:Y:S05]  /*00b0*/  @P0 BRA `(.L_x_1) ;  /* 0x0000000000380947 */ /* 0x000fea0003800000 */
[----:B------:R-:W-:Y:S01]  /*00c0*/  FMUL R5, R4, R5 ;  /* 0x0000000504057220 */ /* 0x000fe20000400000 */
[----:B------:R-:W-:-:S05]  /*00d0*/  HFMA2 R6, -RZ, RZ, 0.1177978515625, 952 ;  /* 0x2f8a6370ff067431 */ /* 0x000fca00000001ff */
[----:B------:R-:W0:Y:S02]  /*00e0*/  MUFU.LG2 R5, R5 ;  /* 0x0000000500057308 */ /* 0x000e240000000c00 */
[----:B0-----:R-:W-:-:S04]  /*00f0*/  FFMA R6, R5, R6, 9.4274286155382469587e-09 ;  /* 0x3221f64505067423 */ /* 0x001fc80000000006 */
[----:B------:R-:W-:-:S04]  /*0100*/  FFMA R6, -R5, R6, -1.2054752573931182269e-07 ;  /* 0xb4016fda05067423 */ /* 0x000fc80000000106 */
[----:B------:R-:W-:-:S04]  /*0110*/  FFMA R6, -R5, R6, 2.1697005081477982458e-07 ;  /* 0x3468f84605067423 */ /* 0x000fc80000000106 */
[----:B------:R-:W-:-:S04]  /*0120*/  FFMA R6, -R5, R6, 8.0621484812581911683e-06 ;  /* 0x370742aa05067423 */ /* 0x000fc80000000106 */
[----:B------:R-:W-:-:S04]  /*0130*/  FFMA R6, -R5, R6, -3.1675492209615185857e-05 ;  /* 0xb804db4d05067423 */ /* 0x000fc80000000106 */
[----:B------:R-:W-:-:S04]  /*0140*/  FFMA R6, -R5, R6, -0.00077436311403289437294 ;  /* 0xba4afea105067423 */ /* 0x000fc80000000106 */
[----:B------:R-:W-:-:S04]  /*0150*/  FFMA R6, -R5, R6, 0.0055465879850089550018 ;  /* 0x3bb5c02705067423 */ /* 0x000fc80000000106 */
[----:B------:R-:W-:-:S04]  /*0160*/  FFMA R6, -R5, R6, 0.16082023084163665771 ;  /* 0x3e24ae0f05067423 */ /* 0x000fc80000000106 */
[----:B------:R-:W-:-:S04]  /*0170*/  FFMA R7, -R5, R6, 0.88622689247131347656 ;  /* 0x3f62dfc405077423 */ /* 0x000fc80000000106 */
[----:B------:R-:W-:Y:S01]  /*0180*/  FFMA R9, -R4, R7, R7 ;  /* 0x0000000704097223 */ /* 0x000fe20000000107 */
[----:B------:R-:W-:Y:S06]  /*0190*/  BRA `(.L_x_2) ;  /* 0x0000000000547947 */ /* 0x000fec0003800000 */
.L_x_1:
[----:B------:R-:W-:Y:S02]  /*01a0*/  FSETP.GT.AND P0, PT, R4, 1, PT ;  /* 0x3f8000000400780b */ /* 0x000fe40003f04000 */
[----:B------:R-:W-:Y:S02]  /*01b0*/  MOV R7, 0x427c73f1 ;  /* 0x427c73f100077802 */ /* 0x000fe40000000f00 */
[----:B------:R-:W-:-:S04]  /*01c0*/  FSEL R4, R5, R4, P0 ;  /* 0x0000000405047208 */ /* 0x000fc80000000000 */
[----:B------:R-:W-:-:S13]  /*01d0*/  FSETP.GEU.AND P1, PT, |R4|, 1.175494350822287508e-38, PT ;  /* 0x008000000400780b */ /* 0x000fda0003f2e200 */
[----:B------:R-:W-:-:S04]  /*01e0*/  @!P1 FMUL R4, R4, 16777216 ;  /* 0x4b80000004049820 */ /* 0x000fc80000400000 */
[----:B------:R-:W0:Y:S02]  /*01f0*/  MUFU.LG2 R5, R4 ;  /* 0x0000000400057308 */ /* 0x000e240000000c00 */
[----:B0-----:R-:W-:-:S06]  /*0200*/  @!P1 FADD R5, R5, -24 ;  /* 0xc1c0000005059421 */ /* 0x001fcc0000000000 */
[----:B------:R-:W0:Y:S01]  /*0210*/  MUFU.RSQ R6, -R5 ;  /* 0x8000000500067308 */ /* 0x000e220000001400 */
[C---:B------:R-:W-:Y:S01]  /*0220*/  FSETP.NEU.AND P1, PT, R5.reuse, -INF , PT ;  /* 0xff8000000500780b */ /* 0x040fe20003f2d000 */
[----:B0-----:R-:W-:Y:S01]  /*0230*/  FFMA R7, R6, -R7, 127.48468780517578125 ;  /* 0x42fef82906077423 */ /* 0x001fe20000000807 */
[----:B------:R-:W-:-:S03]  /*0240*/  FMUL R8, R5, -R6 ;  /* 0x8000000605087220 */ /* 0x000fc60000400000 */
[----:B------:R-:W-:Y:S02]  /*0250*/  FFMA R7, R6, R7, -114.105682373046875 ;  /* 0xc2e4361c06077423 */ /* 0x000fe40000000007 */
[----:B------:R-:W-:Y:S02]  /*0260*/  FSEL R8, R8, +INF , P1 ;  /* 0x7f80000008087808 */ /* 0x000fe40000800000 */
[----:B------:R-:W-:Y:S02]  /*0270*/  FFMA R7, R6, R7, 60.325786590576171875 ;  /* 0x42714d9b06077423 */ /* 0x000fe40000000007 */
[----:B------:R-:W-:Y:S02]  /*0280*/  FSEL R8, -R8, R8, P0 ;  /* 0x0000000808087208 */ /* 0x000fe40000000100 */
[----:B------:R-:W-:-:S04]  /*0290*/  FFMA R7, R6, R7, -21.789892196655273438 ;  /* 0xc1ae51b306077423 */ /* 0x000fc80000000007 */
[----:B------:R-:W-:-:S04]  /*02a0*/  FFMA R7, R6, R7, 6.4674091339111328125 ;  /* 0x40cef50406077423 */ /* 0x000fc80000000007 */
[----:B------:R-:W-:-:S04]  /*02b0*/  FFMA R7, R6, R7, -1.8329473733901977539 ;  /* 0xbfea9e0506077423 */ /* 0x000fc80000000007 */
[----:B------:R-:W-:-:S04]  /*02c0*/  FFMA R7, R6, R7, -0.030327774584293365479 ;  /* 0xbcf871f406077423 */ /* 0x000fc80000000007 */
[----:B------:R-:W-:-:S04]  /*02d0*/  FFMA R7, R6, R7, 0.8328774571418762207 ;  /* 0x3f55377506077423 */ /* 0x000fc80000000007 */
[----:B------:R-:W-:-:S07]  /*02e0*/  FMUL R9, R7, R8 ;  /* 0x0000000807097220 */ /* 0x000fce0000400000 */
.L_x_2:
[----:B------:R-:W-:Y:S05]  /*02f0*/  BSYNC.RECONVERGENT B0 ;  /* 0x0000000000007941 */ /* 0x000fea0003800200 */
.L_x_0:
[----:B------:R-:W0:Y:S01]  /*0300*/  LDC.64 R6, c[0x0][0x390] ;  /* 0x0000e400ff067b82 */ /* 0x000e220000000a00 */
[----:B------:R-:W1:Y:S07]  /*0310*/  LDCU UR6, c[0x0][0x380] ;  /* 0x00007000ff0677ac */ /* 0x000e6e0008000800 */
[----:B------:R-:W2:Y:S01]  /*0320*/  LDC.64 R4, c[0x4][RZ] ;  /* 0x01000000ff047b82 */ /* 0x000ea20000000a00 */
[----:B0-----:R-:W-:Y:S01]  /*0330*/  IMAD.WIDE.U32 R6, R0, 0x4, R6 ;  /* 0x0000000400067825 */ /* 0x001fe200078e0006 */
[----:B--2---:R-:W-:Y:S04]  /*0340*/  STG.E desc[UR4][R4.64], R9 ;  /* 0x0000000904007986 */ /* 0x004fe8000c101904 */
[----:B------:R-:W1:Y:S04]  /*0350*/  LDG.E R2, desc[UR4][R2.64] ;  /* 0x0000000402027981 */ /* 0x000e68000c1e1900 */
[----:B------:R-:W1:Y:S02]  /*0360*/  LDG.E R11, desc[UR4][R6.64] ;  /* 0x00000004060b7981 */ /* 0x000e64000c1e1900 */
[----:B-1----:R-:W-:-:S05]  /*0370*/  FFMA R11, R2, UR6, R11 ;  /* 0x00000006020b7c23 */ /* 0x002fca000800000b */
[----:B------:R-:W-:Y:S01]  /*0380*/  STG.E desc[UR4][R6.64], R11 ;  /* 0x0000000b06007986 */ /* 0x000fe2000c101904 */
[----:B------:R-:W-:Y:S05]  /*0390*/  EXIT ;  /* 0x000000000000794d */ /* 0x000fea0003800000 */
.L_x_3:
[----:B------:R-:W-:-:S00]  /*03a0*/  BRA `(.L_x_3) ;  /* 0xfffffffc00fc7947 */ /* 0x000fc0000383ffff */
[----:B------:R-:W-:-:S00]  /*03b0*/  NOP ;  /* 0x0000000000007918 */ /* 0x000fc00000000000 */
        /* <DEDUP_REMOVED lines=12> */
.L_x_4:


//--------------------- .nv.shared.reserved.0     --------------------------
	.section	.nv.shared.reserved.0,"aw",@nobits
	.weak		__nv_reservedSMEM_offset_0_alias
	.size		__nv_reservedSMEM_offset_0_alias, 0, 64
	.other		__nv_reservedSMEM_offset_0_alias,@"STO_CUDA_RESERVED_SHARED STV_DEFAULT"
__nv_reservedSMEM_offset_0_alias:
	.zero		0
	.zero		64


//--------------------- .nv.global                --------------------------
	.section	.nv.global,"aw",@nobits
	.align	4
.nv.global:
	.type		g_libdevice_probe,@object
	.size		g_libdevice_probe,(.L_0 - g_libdevice_probe)
g_libdevice_probe:
	.zero		4
.L_0:


//--------------------- .nv.constant0._Z6saxpy2fPfS_ --------------------------
	.section	.nv.constant0._Z6saxpy2fPfS_,"a",@progbits
	.sectionflags	@""
	.align	4
.nv.constant0._Z6saxpy2fPfS_:
	.zero		920


//--------------------- SYMBOLS --------------------------

	.type		.nv.reservedSmem.offset0,@object
	.size		.nv.reservedSmem.offset0,0x4
